	.headerflags	@"EF_CUDA_TEXMODE_UNIFIED EF_CUDA_64BIT_ADDRESS EF_CUDA_ACCELERATORS EF_CUDA_SM90 EF_CUDA_VIRTUAL_SM(EF_CUDA_SM90)"
	.elftype	@"ET_EXEC"


//--------------------- .nv.info                  --------------------------
	.section	.nv.info,"",@"SHT_CUDA_INFO"
	.align	4


	//----- nvinfo : EIATTR_REGCOUNT
	.align		4
        /*0000*/ 	.byte	0x04, 0x2f
        /*0002*/ 	.short	(.L_1 - .L_0)
	.align		4
.L_0:
        /*0004*/ 	.word	index@(triton_poi_fused_mul_2)
        /*0008*/ 	.word	0x0000000e


	//----- nvinfo : EIATTR_MIN_STACK_SIZE
	.align		4
.L_1:
        /*000c*/ 	.byte	0x04, 0x12
        /*000e*/ 	.short	(.L_3 - .L_2)
	.align		4
.L_2:
        /*0010*/ 	.word	index@(triton_poi_fused_mul_2)
        /*0014*/ 	.word	0x00000000


	//----- nvinfo : EIATTR_FRAME_SIZE
	.align		4
.L_3:
        /*0018*/ 	.byte	0x04, 0x11
        /*001a*/ 	.short	(.L_5 - .L_4)
	.align		4
.L_4:
        /*001c*/ 	.word	index@(triton_poi_fused_mul_2)
        /*0020*/ 	.word	0x00000000


	//----- nvinfo : EIATTR_MIN_STACK_SIZE
	.align		4
.L_5:
        /*0024*/ 	.byte	0x04, 0x12
        /*0026*/ 	.short	(.L_7 - .L_6)
	.align		4
.L_6:
        /*0028*/ 	.word	index@(triton_poi_fused_mul_2)
        /*002c*/ 	.word	0x00000000
.L_7:


//--------------------- .nv.info.triton_poi_fused_mul_2 --------------------------
	.section	.nv.info.triton_poi_fused_mul_2,"",@"SHT_CUDA_INFO"
	.sectionflags	@""
	.align	4


	//----- nvinfo : EIATTR_CUDA_API_VERSION
	.align		4
        /*0000*/ 	.byte	0x04, 0x37
        /*0002*/ 	.short	(.L_9 - .L_8)
.L_8:
        /*0004*/ 	.word	0x0000007c


	//----- nvinfo : EIATTR_KPARAM_INFO
	.align		4
.L_9:
        /*0008*/ 	.byte	0x04, 0x17
        /*000a*/ 	.short	(.L_11 - .L_10)
.L_10:
        /*000c*/ 	.word	0x00000000
        /*0010*/ 	.short	0x0003
        /*0012*/ 	.short	0x0018
        /*0014*/ 	.byte	0x00, 0xf0, 0x11, 0x00


	//----- nvinfo : EIATTR_KPARAM_INFO
	.align		4
.L_11:
        /*0018*/ 	.byte	0x04, 0x17
        /*001a*/ 	.short	(.L_13 - .L_12)
.L_12:
        /*001c*/ 	.word	0x00000000
        /*0020*/ 	.short	0x0002
        /*0022*/ 	.short	0x0010
        /*0024*/ 	.byte	0x00, 0xf4, 0x21, 0x00


	//----- nvinfo : EIATTR_KPARAM_INFO
	.align		4
.L_13:
        /*0028*/ 	.byte	0x04, 0x17
        /*002a*/ 	.short	(.L_15 - .L_14)
.L_14:
        /*002c*/ 	.word	0x00000000
        /*0030*/ 	.short	0x0001
        /*0032*/ 	.short	0x0008
        /*0034*/ 	.byte	0x00, 0xf4, 0x21, 0x00


	//----- nvinfo : EIATTR_KPARAM_INFO
	.align		4
.L_15:
        /*0038*/ 	.byte	0x04, 0x17
        /*003a*/ 	.short	(.L_17 - .L_16)
.L_16:
        /*003c*/ 	.word	0x00000000
        /*0040*/ 	.short	0x0000
        /*0042*/ 	.short	0x0000
        /*0044*/ 	.byte	0x00, 0xf4, 0x21, 0x00


	//----- nvinfo : EIATTR_SPARSE_MMA_MASK
	.align		4
.L_17:
        /*0048*/ 	.byte	0x03, 0x50
        /*004a*/ 	.short	0x0000


	//----- nvinfo : EIATTR_MAXREG_COUNT
	.align		4
        /*004c*/ 	.byte	0x03, 0x1b
        /*004e*/ 	.short	0x00ff


	//----- nvinfo : EIATTR_EXIT_INSTR_OFFSETS
	.align		4
        /*0050*/ 	.byte	0x04, 0x1c
        /*0052*/ 	.short	(.L_19 - .L_18)


	//   ....[0]....
.L_18:
        /*0054*/ 	.word	0x00000280


	//   ....[1]....
        /*0058*/ 	.word	0x000002a0


	//----- nvinfo : EIATTR_REQNTID
	.align		4
.L_19:
        /*005c*/ 	.byte	0x04, 0x10
        /*005e*/ 	.short	(.L_21 - .L_20)
.L_20:
        /*0060*/ 	.word	0x00000080
        /*0064*/ 	.word	0x00000001
        /*0068*/ 	.word	0x00000001


	//----- nvinfo : EIATTR_CBANK_PARAM_SIZE
	.align		4
.L_21:
        /*006c*/ 	.byte	0x03, 0x19
        /*006e*/ 	.short	0x001c


	//----- nvinfo : EIATTR_PARAM_CBANK
	.align		4
        /*0070*/ 	.byte	0x04, 0x0a
        /*0072*/ 	.short	(.L_23 - .L_22)
	.align		4
.L_22:
        /*0074*/ 	.word	index@(.nv.constant0.triton_poi_fused_mul_2)
        /*0078*/ 	.short	0x0210
        /*007a*/ 	.short	0x001c


	//----- nvinfo : EIATTR_SW_WAR
	.align		4
.L_23:
        /*007c*/ 	.byte	0x04, 0x36
        /*007e*/ 	.short	(.L_25 - .L_24)
.L_24:
        /*0080*/ 	.word	0x00000008
.L_25:


//--------------------- .nv.callgraph             --------------------------
	.section	.nv.callgraph,"",@"SHT_CUDA_CALLGRAPH"
	.align	4
	.sectionentsize	8
	.align		4
        /*0000*/ 	.word	0x00000000
	.align		4
        /*0004*/ 	.word	0xffffffff
	.align		4
        /*0008*/ 	.word	0x00000000
	.align		4
        /*000c*/ 	.word	0xfffffffe
	.align		4
        /*0010*/ 	.word	0x00000000
	.align		4
        /*0014*/ 	.word	0xfffffffd
	.align		4
        /*0018*/ 	.word	0x00000000
	.align		4
        /*001c*/ 	.word	0xfffffffc


//--------------------- .text.triton_poi_fused_mul_2 --------------------------
	.section	.text.triton_poi_fused_mul_2,"ax",@progbits
	.align	128
        .global         triton_poi_fused_mul_2
        .type           triton_poi_fused_mul_2,@function
        .size           triton_poi_fused_mul_2,(.L_x_1 - triton_poi_fused_mul_2)
        .other          triton_poi_fused_mul_2,@"STO_CUDA_ENTRY STV_DEFAULT"
triton_poi_fused_mul_2:
.text.triton_poi_fused_mul_2:
[----:B------:R-:W0:Y:S02]  /*0000*/  LDC R1, c[0x0][0x28] ;  /* 0x00000a00ff017b82 */ /* 0x000e240000000800 */
[----:B------:R-:W1:Y:S01]  /*0010*/  S2R R0, SR_TID.X ;  /* 0x0000000000007919 */ /* 0x000e620000002100 */
[----:B------:R-:W2:Y:S01]  /*0020*/  LDC.64 R4, c[0x0][0x218] ;  /* 0x00008600ff047b82 */ /* 0x000ea20000000a00 */
[----:B------:R-:W-:Y:S01]  /*0030*/  IMAD.MOV.U32 R6, RZ, RZ, RZ ;  /* 0x000000ffff067224 */ /* 0x000fe200078e00ff */
[----:B------:R-:W-:Y:S01]  /*0040*/  ULDC.64 UR4, c[0x0][0x208] ;  /* 0x0000820000047ab9 */ /* 0x000fe20000000a00 */
[----:B------:R-:W3:Y:S01]  /*0050*/  S2R R9, SR_CTAID.X ;  /* 0x0000000000097919 */ /* 0x000ee20000002500 */
[----:B-1----:R-:W-:Y:S01]  /*0060*/  IMAD.SHL.U32 R0, R0, 0x2, RZ ;  /* 0x0000000200007824 */ /* 0x002fe200078e00ff */
[----:B---3--:R-:W-:-:S04]  /*0070*/  SHF.R.S32.HI R2, RZ, 0x17, R9 ;  /* 0x00000017ff027819 */ /* 0x008fc80000011409 */
[----:B------:R-:W-:Y:S02]  /*0080*/  LOP3.LUT R0, R0, 0xfe, RZ, 0xc0, !PT ;  /* 0x000000fe00007812 */ /* 0x000fe400078ec0ff */
[----:B------:R-:W-:-:S03]  /*0090*/  SGXT R2, R2, 0x1 ;  /* 0x000000010202781a */ /* 0x000fc60000000200 */
[----:B------:R-:W-:Y:S02]  /*00a0*/  IMAD R9, R9, 0x100, R0 ;  /* 0x0000010009097824 */ /* 0x000fe400078e0200 */
[----:B------:R-:W-:-:S03]  /*00b0*/  IMAD.MOV.U32 R0, RZ, RZ, RZ ;  /* 0x000000ffff007224 */ /* 0x000fc600078e00ff */
[----:B------:R-:W-:Y:S02]  /*00c0*/  LEA.HI R2, R2, R9, RZ, 0x4 ;  /* 0x0000000902027211 */ /* 0x000fe400078f20ff */
[----:B------:R-:W-:Y:S02]  /*00d0*/  ISETP.GE.AND P0, PT, R9, 0x100, PT ;  /* 0x000001000900780c */ /* 0x000fe40003f06270 */
[----:B------:R-:W-:-:S05]  /*00e0*/  SHF.R.S32.HI R3, RZ, 0x4, R2 ;  /* 0x00000004ff037819 */ /* 0x000fca0000011402 */
[----:B--2---:R-:W-:Y:S02]  /*00f0*/  IMAD.WIDE R4, R3, 0x4, R4 ;  /* 0x0000000403047825 */ /* 0x004fe400078e0204 */
[----:B------:R-:W1:Y:S04]  /*0100*/  LDC.64 R2, c[0x0][0x210] ;  /* 0x00008400ff027b82 */ /* 0x000e680000000a00 */
[----:B------:R-:W2:Y:S04]  /*0110*/  @!P0 LDG.E.EL R0, desc[UR4][R4.64] ;  /* 0x0000000404008981 */ /* 0x000ea8000c2e1900 */
[----:B------:R-:W3:Y:S01]  /*0120*/  @!P0 LDG.E.EL R6, desc[UR4][R4.64] ;  /* 0x0000000404068981 */ /* 0x000ee2000c2e1900 */
[----:B------:R-:W-:Y:S01]  /*0130*/  CS2R R10, SRZ ;  /* 0x00000000000a7805 */ /* 0x000fe2000001ff00 */
[----:B-1----:R-:W-:-:S05]  /*0140*/  IMAD.WIDE R2, R9, 0x4, R2 ;  /* 0x0000000409027825 */ /* 0x002fca00078e0202 */
[----:B------:R1:W4:Y:S01]  /*0150*/  @!P0 LDG.E.64 R10, desc[UR4][R2.64] ;  /* 0x00000004020a8981 */ /* 0x000322000c1e1b00 */
[----:B--2---:R-:W-:Y:S01]  /*0160*/  FADD R0, R0, 3 ;  /* 0x4040000000007421 */ /* 0x004fe20000000000 */
[----:B---3--:R-:W-:-:S04]  /*0170*/  FADD R8, R6, 3 ;  /* 0x4040000006087421 */ /* 0x008fc80000000000 */
[----:B------:R-:W-:Y:S01]  /*0180*/  FSETP.GTU.AND P1, PT, R0, RZ, PT ;  /* 0x000000ff0000720b */ /* 0x000fe20003f2c000 */
[----:B------:R-:W1:Y:S01]  /*0190*/  LDC.64 R6, c[0x0][0x220] ;  /* 0x00008800ff067b82 */ /* 0x000e620000000a00 */
[----:B------:R-:W-:Y:S02]  /*01a0*/  FSETP.GTU.AND P2, PT, R8, RZ, PT ;  /* 0x000000ff0800720b */ /* 0x000fe40003f4c000 */
[----:B------:R-:W-:Y:S02]  /*01b0*/  FSEL R0, R0, RZ, P1 ;  /* 0x000000ff00007208 */ /* 0x000fe40000800000 */
[----:B------:R-:W-:Y:S02]  /*01c0*/  FSEL R8, R8, RZ, P2 ;  /* 0x000000ff08087208 */ /* 0x000fe40001000000 */
[C---:B------:R-:W-:Y:S01]  /*01d0*/  FSETP.GEU.AND P3, PT, R0.reuse, 6, PT ;  /* 0x40c000000000780b */ /* 0x040fe20003f6e000 */
[----:B------:R-:W-:Y:S01]  /*01e0*/  FMUL R5, R0, 0.16666667163372039795 ;  /* 0x3e2aaaab00057820 */ /* 0x000fe20000400000 */
[----:B------:R-:W-:-:S02]  /*01f0*/  FSETP.GEU.AND P4, PT, R8, 6, PT ;  /* 0x40c000000800780b */ /* 0x000fc40003f8e000 */
[----:B------:R-:W-:Y:S01]  /*0200*/  FSETP.NAN.AND P1, PT, R0, R0, PT ;  /* 0x000000000000720b */ /* 0x000fe20003f28000 */
[C---:B------:R-:W-:Y:S01]  /*0210*/  FMUL R0, R8.reuse, 0.16666667163372039795 ;  /* 0x3e2aaaab08007820 */ /* 0x040fe20000400000 */
[----:B------:R-:W-:-:S07]  /*0220*/  FSETP.NAN.AND P2, PT, R8, R8, PT ;  /* 0x000000080800720b */ /* 0x000fce0003f48000 */
[----:B------:R-:W-:Y:S02]  /*0230*/  @P3 FSEL R5, R5, 1, P1 ;  /* 0x3f80000005053808 */ /* 0x000fe40000800000 */
[----:B------:R-:W-:Y:S01]  /*0240*/  @P4 FSEL R0, R0, 1, P2 ;  /* 0x3f80000000004808 */ /* 0x000fe20001000000 */
[----:B-1----:R-:W-:-:S04]  /*0250*/  IMAD.WIDE R2, R9, 0x4, R6 ;  /* 0x0000000409027825 */ /* 0x002fc800078e0206 */
[----:B----4-:R-:W-:Y:S01]  /*0260*/  FMUL R10, R5, R10 ;  /* 0x0000000a050a7220 */ /* 0x010fe20000400000 */
[----:B------:R-:W-:Y:S01]  /*0270*/  FMUL R11, R0, R11 ;  /* 0x0000000b000b7220 */ /* 0x000fe20000400000 */
[----:B------:R-:W-:Y:S06]  /*0280*/  @P0 EXIT ;  /* 0x000000000000094d */ /* 0x000fec0003800000 */
[----:B------:R-:W-:Y:S01]  /*0290*/  STG.E.64 desc[UR4][R2.64], R10 ;  /* 0x0000000a02007986 */ /* 0x000fe2000c101b04 */
[----:B------:R-:W-:Y:S05]  /*02a0*/  EXIT ;  /* 0x000000000000794d */ /* 0x000fea0003800000 */
.L_x_0:
[----:B------:R-:W-:-:S00]  /*02b0*/  BRA `(.L_x_0) ;  /* 0xfffffffc00fc7947 */ /* 0x000fc0000383ffff */
[----:B------:R-:W-:-:S00]  /*02c0*/  NOP ;  /* 0x0000000000007918 */ /* 0x000fc00000000000 */
        /* <DEDUP_REMOVED lines=11> */
.L_x_1:


//--------------------- .nv.constant0.triton_poi_fused_mul_2 --------------------------
	.section	.nv.constant0.triton_poi_fused_mul_2,"a",@progbits
	.sectionflags	@""
	.align	4
.nv.constant0.triton_poi_fused_mul_2:
	.zero		556
